	.headerflags	@"EF_CUDA_TEXMODE_UNIFIED EF_CUDA_64BIT_ADDRESS EF_CUDA_ACCELERATORS EF_CUDA_SM90 EF_CUDA_VIRTUAL_SM(EF_CUDA_SM90)"
	.elftype	@"ET_EXEC"


//--------------------- .nv.info                  --------------------------
	.section	.nv.info,"",@"SHT_CUDA_INFO"
	.align	4


	//----- nvinfo : EIATTR_REGCOUNT
	.align		4
        /*0000*/ 	.byte	0x04, 0x2f
        /*0002*/ 	.short	(.L_3 - .L_2)
	.align		4
.L_2:
        /*0004*/ 	.word	index@(triton_poi_fused__native_batch_norm_legit_no_training_relu_0)
        /*0008*/ 	.word	0x00000012


	//----- nvinfo : EIATTR_MIN_STACK_SIZE
	.align		4
.L_3:
        /*000c*/ 	.byte	0x04, 0x12
        /*000e*/ 	.short	(.L_5 - .L_4)
	.align		4
.L_4:
        /*0010*/ 	.word	index@(triton_poi_fused__native_batch_norm_legit_no_training_relu_0)
        /*0014*/ 	.word	0x00000000


	//----- nvinfo : EIATTR_FRAME_SIZE
	.align		4
.L_5:
        /*0018*/ 	.byte	0x04, 0x11
        /*001a*/ 	.short	(.L_7 - .L_6)
	.align		4
.L_6:
        /*001c*/ 	.word	index@(triton_poi_fused__native_batch_norm_legit_no_training_relu_0)
        /*0020*/ 	.word	0x00000000


	//----- nvinfo : EIATTR_MIN_STACK_SIZE
	.align		4
.L_7:
        /*0024*/ 	.byte	0x04, 0x12
        /*0026*/ 	.short	(.L_9 - .L_8)
	.align		4
.L_8:
        /*0028*/ 	.word	index@(triton_poi_fused__native_batch_norm_legit_no_training_relu_0)
        /*002c*/ 	.word	0x00000000
.L_9:


//--------------------- .nv.info.triton_poi_fused__native_batch_norm_legit_no_training_relu_0 --------------------------
	.section	.nv.info.triton_poi_fused__native_batch_norm_legit_no_training_relu_0,"",@"SHT_CUDA_INFO"
	.sectionflags	@""
	.align	4


	//----- nvinfo : EIATTR_CUDA_API_VERSION
	.align		4
        /*0000*/ 	.byte	0x04, 0x37
        /*0002*/ 	.short	(.L_11 - .L_10)
.L_10:
        /*0004*/ 	.word	0x0000007c


	//----- nvinfo : EIATTR_KPARAM_INFO
	.align		4
.L_11:
        /*0008*/ 	.byte	0x04, 0x17
        /*000a*/ 	.short	(.L_13 - .L_12)
.L_12:
        /*000c*/ 	.word	0x00000000
        /*0010*/ 	.short	0x0006
        /*0012*/ 	.short	0x0030
        /*0014*/ 	.byte	0x00, 0xf0, 0x11, 0x00


	//----- nvinfo : EIATTR_KPARAM_INFO
	.align		4
.L_13:
        /*0018*/ 	.byte	0x04, 0x17
        /*001a*/ 	.short	(.L_15 - .L_14)
.L_14:
        /*001c*/ 	.word	0x00000000
        /*0020*/ 	.short	0x0005
        /*0022*/ 	.short	0x0028
        /*0024*/ 	.byte	0x00, 0xf4, 0x21, 0x00


	//----- nvinfo : EIATTR_KPARAM_INFO
	.align		4
.L_15:
        /*0028*/ 	.byte	0x04, 0x17
        /*002a*/ 	.short	(.L_17 - .L_16)
.L_16:
        /*002c*/ 	.word	0x00000000
        /*0030*/ 	.short	0x0004
        /*0032*/ 	.short	0x0020
        /*0034*/ 	.byte	0x00, 0xf4, 0x21, 0x00


	//----- nvinfo : EIATTR_KPARAM_INFO
	.align		4
.L_17:
        /*0038*/ 	.byte	0x04, 0x17
        /*003a*/ 	.short	(.L_19 - .L_18)
.L_18:
        /*003c*/ 	.word	0x00000000
        /*0040*/ 	.short	0x0003
        /*0042*/ 	.short	0x0018
        /*0044*/ 	.byte	0x00, 0xf4, 0x21, 0x00


	//----- nvinfo : EIATTR_KPARAM_INFO
	.align		4
.L_19:
        /*0048*/ 	.byte	0x04, 0x17
        /*004a*/ 	.short	(.L_21 - .L_20)
.L_20:
        /*004c*/ 	.word	0x00000000
        /*0050*/ 	.short	0x0002
        /*0052*/ 	.short	0x0010
        /*0054*/ 	.byte	0x00, 0xf4, 0x21, 0x00


	//----- nvinfo : EIATTR_KPARAM_INFO
	.align		4
.L_21:
        /*0058*/ 	.byte	0x04, 0x17
        /*005a*/ 	.short	(.L_23 - .L_22)
.L_22:
        /*005c*/ 	.word	0x00000000
        /*0060*/ 	.short	0x0001
        /*0062*/ 	.short	0x0008
        /*0064*/ 	.byte	0x00, 0xf4, 0x21, 0x00


	//----- nvinfo : EIATTR_KPARAM_INFO
	.align		4
.L_23:
        /*0068*/ 	.byte	0x04, 0x17
        /*006a*/ 	.short	(.L_25 - .L_24)
.L_24:
        /*006c*/ 	.word	0x00000000
        /*0070*/ 	.short	0x0000
        /*0072*/ 	.short	0x0000
        /*0074*/ 	.byte	0x00, 0xf4, 0x21, 0x00


	//----- nvinfo : EIATTR_SPARSE_MMA_MASK
	.align		4
.L_25:
        /*0078*/ 	.byte	0x03, 0x50
        /*007a*/ 	.short	0x0000


	//----- nvinfo : EIATTR_MAXREG_COUNT
	.align		4
        /*007c*/ 	.byte	0x03, 0x1b
        /*007e*/ 	.short	0x00ff


	//----- nvinfo : EIATTR_EXIT_INSTR_OFFSETS
	.align		4
        /*0080*/ 	.byte	0x04, 0x1c
        /*0082*/ 	.short	(.L_27 - .L_26)


	//   ....[0]....
.L_26:
        /*0084*/ 	.word	0x00000320


	//   ....[1]....
        /*0088*/ 	.word	0x00000340


	//----- nvinfo : EIATTR_REQNTID
	.align		4
.L_27:
        /*008c*/ 	.byte	0x04, 0x10
        /*008e*/ 	.short	(.L_29 - .L_28)
.L_28:
        /*0090*/ 	.word	0x00000080
        /*0094*/ 	.word	0x00000001
        /*0098*/ 	.word	0x00000001


	//----- nvinfo : EIATTR_CBANK_PARAM_SIZE
	.align		4
.L_29:
        /*009c*/ 	.byte	0x03, 0x19
        /*009e*/ 	.short	0x0034


	//----- nvinfo : EIATTR_PARAM_CBANK
	.align		4
        /*00a0*/ 	.byte	0x04, 0x0a
        /*00a2*/ 	.short	(.L_31 - .L_30)
	.align		4
.L_30:
        /*00a4*/ 	.word	index@(.nv.constant0.triton_poi_fused__native_batch_norm_legit_no_training_relu_0)
        /*00a8*/ 	.short	0x0210
        /*00aa*/ 	.short	0x0034


	//----- nvinfo : EIATTR_SW_WAR
	.align		4
.L_31:
        /*00ac*/ 	.byte	0x04, 0x36
        /*00ae*/ 	.short	(.L_33 - .L_32)
.L_32:
        /*00b0*/ 	.word	0x00000008
.L_33:


//--------------------- .nv.callgraph             --------------------------
	.section	.nv.callgraph,"",@"SHT_CUDA_CALLGRAPH"
	.align	4
	.sectionentsize	8
	.align		4
        /*0000*/ 	.word	0x00000000
	.align		4
        /*0004*/ 	.word	0xffffffff
	.align		4
        /*0008*/ 	.word	0x00000000
	.align		4
        /*000c*/ 	.word	0xfffffffe
	.align		4
        /*0010*/ 	.word	0x00000000
	.align		4
        /*0014*/ 	.word	0xfffffffd
	.align		4
        /*0018*/ 	.word	0x00000000
	.align		4
        /*001c*/ 	.word	0xfffffffc


//--------------------- .nv.constant4             --------------------------
	.section	.nv.constant4,"a",@progbits
	.align	8
	.align		8
.nv.constant4:
        /*0000*/ 	.dword	_$_str
	.align		8
        /*0008*/ 	.dword	_$_str_$_2


//--------------------- .text.triton_poi_fused__native_batch_norm_legit_no_training_relu_0 --------------------------
	.section	.text.triton_poi_fused__native_batch_norm_legit_no_training_relu_0,"ax",@progbits
	.align	128
        .global         triton_poi_fused__native_batch_norm_legit_no_training_relu_0
        .type           triton_poi_fused__native_batch_norm_legit_no_training_relu_0,@function
        .size           triton_poi_fused__native_batch_norm_legit_no_training_relu_0,(.L_x_1 - triton_poi_fused__native_batch_norm_legit_no_training_relu_0)
        .other          triton_poi_fused__native_batch_norm_legit_no_training_relu_0,@"STO_CUDA_ENTRY STV_DEFAULT"
triton_poi_fused__native_batch_norm_legit_no_training_relu_0:
.text.triton_poi_fused__native_batch_norm_legit_no_training_relu_0:
[----:B------:R-:W0:Y:S01]  /*0000*/  LDC R1, c[0x0][0x28] ;  /* 0x00000a00ff017b82 */ /* 0x000e220000000800 */
[----:B------:R-:W1:Y:S07]  /*0010*/  S2R R0, SR_TID.X ;  /* 0x0000000000007919 */ /* 0x000e6e0000002100 */
[----:B------:R-:W2:Y:S01]  /*0020*/  LDC.64 R8, c[0x0][0x220] ;  /* 0x00008800ff087b82 */ /* 0x000ea20000000a00 */
[----:B------:R-:W-:Y:S01]  /*0030*/  HFMA2.MMA R14, -RZ, RZ, 0, 0 ;  /* 0x00000000ff0e7435 */ /* 0x000fe200000001ff */
[----:B------:R-:W-:Y:S01]  /*0040*/  ULDC.64 UR4, c[0x0][0x208] ;  /* 0x0000820000047ab9 */ /* 0x000fe20000000a00 */
[----:B------:R-:W3:Y:S05]  /*0050*/  S2R R3, SR_CTAID.X ;  /* 0x0000000000037919 */ /* 0x000eea0000002500 */
[----:B------:R-:W4:Y:S08]  /*0060*/  LDC.64 R4, c[0x0][0x210] ;  /* 0x00008400ff047b82 */ /* 0x000f300000000a00 */
[----:B------:R-:W5:Y:S08]  /*0070*/  LDC.64 R6, c[0x0][0x218] ;  /* 0x00008600ff067b82 */ /* 0x000f700000000a00 */
[----:B------:R-:W5:Y:S01]  /*0080*/  LDC.64 R10, c[0x0][0x228] ;  /* 0x00008a00ff0a7b82 */ /* 0x000f620000000a00 */
[----:B-1----:R-:W-:-:S07]  /*0090*/  LOP3.LUT R0, R0, 0x7f, RZ, 0xc0, !PT ;  /* 0x0000007f00007812 */ /* 0x002fce00078ec0ff */
[----:B------:R-:W1:Y:S01]  /*00a0*/  LDC.64 R12, c[0x0][0x230] ;  /* 0x00008c00ff0c7b82 */ /* 0x000e620000000a00 */
[----:B---3--:R-:W-:Y:S01]  /*00b0*/  SHF.R.S32.HI R2, RZ, 0x18, R3 ;  /* 0x00000018ff027819 */ /* 0x008fe20000011403 */
[----:B------:R-:W-:-:S03]  /*00c0*/  IMAD R0, R3, 0x80, R0 ;  /* 0x0000008003007824 */ /* 0x000fc600078e0200 */
[----:B------:R-:W-:Y:S02]  /*00d0*/  SGXT R3, R2, 0x1 ;  /* 0x000000010203781a */ /* 0x000fe40000000200 */
[----:B------:R-:W-:Y:S02]  /*00e0*/  ISETP.GE.AND P0, PT, R0, 0x400, PT ;  /* 0x000004000000780c */ /* 0x000fe40003f06270 */
[----:B------:R-:W-:-:S04]  /*00f0*/  LEA.HI R3, R3, R0, RZ, 0x6 ;  /* 0x0000000003037211 */ /* 0x000fc800078f30ff */
[----:B------:R-:W-:-:S04]  /*0100*/  SHF.R.S32.HI R3, RZ, 0x6, R3 ;  /* 0x00000006ff037819 */ /* 0x000fc80000011403 */
[----:B------:R-:W-:-:S04]  /*0110*/  LEA.HI R2, R3, R3, RZ, 0x2 ;  /* 0x0000000303027211 */ /* 0x000fc800078f10ff */
[----:B------:R-:W-:-:S05]  /*0120*/  LOP3.LUT R2, R2, 0xfffffffc, RZ, 0xc0, !PT ;  /* 0xfffffffc02027812 */ /* 0x000fca00078ec0ff */
[----:B------:R-:W-:-:S04]  /*0130*/  IMAD.IADD R15, R3, 0x1, -R2 ;  /* 0x00000001030f7824 */ /* 0x000fc800078e0a02 */
[----:B--2---:R-:W-:-:S05]  /*0140*/  IMAD.WIDE R8, R15, 0x4, R8 ;  /* 0x000000040f087825 */ /* 0x004fca00078e0208 */
[----:B------:R2:W3:Y:S01]  /*0150*/  @!P0 LDG.E.EL R14, desc[UR4][R8.64] ;  /* 0x00000004080e8981 */ /* 0x0004e2000c2e1900 */
[----:B------:R-:W-:Y:S01]  /*0160*/  CS2R R2, SRZ ;  /* 0x0000000000027805 */ /* 0x000fe2000001ff00 */
[----:B----4-:R-:W-:-:S04]  /*0170*/  IMAD.WIDE R4, R0, 0x4, R4 ;  /* 0x0000000400047825 */ /* 0x010fc800078e0204 */
[C---:B-----5:R-:W-:Y:S01]  /*0180*/  IMAD.WIDE R6, R15.reuse, 0x4, R6 ;  /* 0x000000040f067825 */ /* 0x060fe200078e0206 */
[----:B------:R4:W5:Y:S03]  /*0190*/  @!P0 LDG.E R2, desc[UR4][R4.64] ;  /* 0x0000000404028981 */ /* 0x000966000c1e1900 */
[C---:B0-2---:R-:W-:Y:S01]  /*01a0*/  IMAD.WIDE R8, R15.reuse, 0x4, R10 ;  /* 0x000000040f087825 */ /* 0x045fe200078e020a */
[----:B------:R0:W5:Y:S03]  /*01b0*/  @!P0 LDG.E.EL R3, desc[UR4][R6.64] ;  /* 0x0000000406038981 */ /* 0x000166000c2e1900 */
[----:B-1----:R-:W-:Y:S01]  /*01c0*/  IMAD.WIDE R10, R15, 0x4, R12 ;  /* 0x000000040f0a7825 */ /* 0x002fe200078e020c */
[----:B------:R-:W-:Y:S01]  /*01d0*/  CS2R R12, SRZ ;  /* 0x00000000000c7805 */ /* 0x000fe2000001ff00 */
[----:B----4-:R-:W1:Y:S05]  /*01e0*/  LDC.64 R4, c[0x0][0x238] ;  /* 0x00008e00ff047b82 */ /* 0x010e6a0000000a00 */
[----:B------:R-:W2:Y:S04]  /*01f0*/  @!P0 LDG.E.EL R12, desc[UR4][R8.64] ;  /* 0x00000004080c8981 */ /* 0x000ea8000c2e1900 */
[----:B------:R-:W2:Y:S01]  /*0200*/  @!P0 LDG.E.EL R13, desc[UR4][R10.64] ;  /* 0x000000040a0d8981 */ /* 0x000ea2000c2e1900 */
[----:B0-----:R-:W-:Y:S01]  /*0210*/  MOV R6, 0x3e800000 ;  /* 0x3e80000000067802 */ /* 0x001fe20000000f00 */
[----:B---3--:R-:W-:-:S04]  /*0220*/  FADD R14, R14, 9.9999997473787516356e-06 ;  /* 0x3727c5ac0e0e7421 */ /* 0x008fc80000000000 */
[----:B------:R-:W0:Y:S01]  /*0230*/  MUFU.SQRT R15, R14 ;  /* 0x0000000e000f7308 */ /* 0x000e220000002000 */
[----:B-----5:R-:W-:Y:S01]  /*0240*/  FADD R2, -R3, R2 ;  /* 0x0000000203027221 */ /* 0x020fe20000000100 */
[C---:B0-----:R-:W-:Y:S02]  /*0250*/  FSETP.GT.AND P1, PT, R15.reuse, 8.50705917302346158658e+37, PT ;  /* 0x7e8000000f00780b */ /* 0x041fe40003f24000 */
[----:B------:R-:W-:Y:S02]  /*0260*/  FSETP.GEU.AND P2, PT, R15, 1.175494350822287508e-38, PT ;  /* 0x008000000f00780b */ /* 0x000fe40003f4e000 */
[----:B------:R-:W-:-:S09]  /*0270*/  FSEL R6, R6, 1, P1 ;  /* 0x3f80000006067808 */ /* 0x000fd20000800000 */
[----:B------:R-:W-:Y:S02]  /*0280*/  @P1 FMUL R15, R15, 0.25 ;  /* 0x3e8000000f0f1820 */ /* 0x000fe40000400000 */
[----:B------:R-:W-:Y:S02]  /*0290*/  @!P2 FMUL R6, R6, 16777216 ;  /* 0x4b8000000606a820 */ /* 0x000fe40000400000 */
[----:B------:R-:W-:-:S06]  /*02a0*/  @!P2 FMUL R15, R15, 16777216 ;  /* 0x4b8000000f0fa820 */ /* 0x000fcc0000400000 */
[----:B------:R-:W0:Y:S02]  /*02b0*/  MUFU.RCP R15, R15 ;  /* 0x0000000f000f7308 */ /* 0x000e240000001000 */
[----:B0-----:R-:W-:-:S04]  /*02c0*/  FMUL R3, R15, R6 ;  /* 0x000000060f037220 */ /* 0x001fc80000400000 */
[----:B------:R-:W-:-:S04]  /*02d0*/  FMUL R2, R2, R3 ;  /* 0x0000000302027220 */ /* 0x000fc80000400000 */
[----:B--2---:R-:W-:Y:S01]  /*02e0*/  FFMA R12, R2, R12, R13 ;  /* 0x0000000c020c7223 */ /* 0x004fe2000000000d */
[----:B-1----:R-:W-:-:S04]  /*02f0*/  IMAD.WIDE R2, R0, 0x4, R4 ;  /* 0x0000000400027825 */ /* 0x002fc800078e0204 */
[----:B------:R-:W-:-:S04]  /*0300*/  FSETP.GEU.AND P1, PT, R12, RZ, PT ;  /* 0x000000ff0c00720b */ /* 0x000fc80003f2e000 */
[----:B------:R-:W-:Y:S01]  /*0310*/  FSEL R5, R12, RZ, P1 ;  /* 0x000000ff0c057208 */ /* 0x000fe20000800000 */
[----:B------:R-:W-:Y:S08]  /*0320*/  @P0 EXIT ;  /* 0x000000000000094d */ /* 0x000ff00003800000 */
[----:B------:R-:W-:Y:S01]  /*0330*/  STG.E desc[UR4][R2.64], R5 ;  /* 0x0000000502007986 */ /* 0x000fe2000c101904 */
[----:B------:R-:W-:Y:S05]  /*0340*/  EXIT ;  /* 0x000000000000794d */ /* 0x000fea0003800000 */
.L_x_0:
[----:B------:R-:W-:-:S00]  /*0350*/  BRA `(.L_x_0) ;  /* 0xfffffffc00fc7947 */ /* 0x000fc0000383ffff */
[----:B------:R-:W-:-:S00]  /*0360*/  NOP ;  /* 0x0000000000007918 */ /* 0x000fc00000000000 */
        /* <DEDUP_REMOVED lines=9> */
.L_x_1:


//--------------------- .nv.global.init           --------------------------
	.section	.nv.global.init,"aw",@progbits
.nv.global.init:
	.type		_$_str,@object
	.size		_$_str,(_$_str_$_2 - _$_str)
_$_str:
        /*0000*/ 	.byte	0x5f, 0x5f, 0x43, 0x55, 0x44, 0x41, 0x5f, 0x46, 0x54, 0x5a, 0x00
	.type		_$_str_$_2,@object
	.size		_$_str_$_2,(.L_1 - _$_str_$_2)
_$_str_$_2:
        /*000b*/ 	.byte	0x5f, 0x5f, 0x43, 0x55, 0x44, 0x41, 0x5f, 0x50, 0x52, 0x45, 0x43, 0x5f, 0x53, 0x51, 0x52, 0x54
        /*001b*/ 	.byte	0x00
.L_1:


//--------------------- .nv.constant0.triton_poi_fused__native_batch_norm_legit_no_training_relu_0 --------------------------
	.section	.nv.constant0.triton_poi_fused__native_batch_norm_legit_no_training_relu_0,"a",@progbits
	.sectionflags	@""
	.align	4
.nv.constant0.triton_poi_fused__native_batch_norm_legit_no_training_relu_0:
	.zero		580
